//
// Generated by NVIDIA NVVM Compiler
//
// Compiler Build ID: CL-36424714
// Cuda compilation tools, release 13.0, V13.0.88
// Based on NVVM 20.0.0
//

.version 9.0
.target sm_100
.address_size 64

	// .globl	_Z19hello_from_gpu_dim1v
.extern .func  (.param .b32 func_retval0) vprintf
(
	.param .b64 vprintf_param_0,
	.param .b64 vprintf_param_1
)
;
.global .align 1 .b8 $str[85] = {84, 104, 101, 32, 117, 110, 105, 113, 117, 101, 32, 116, 104, 114, 101, 97, 100, 32, 105, 100, 32, 37, 100, 32, 105, 115, 32, 116, 104, 101, 32, 84, 104, 114, 101, 97, 100, 32, 37, 100, 32, 105, 110, 32, 116, 104, 101, 32, 66, 108, 111, 99, 107, 32, 37, 100, 58, 32, 72, 101, 108, 108, 111, 32, 87, 111, 114, 108, 100, 32, 102, 114, 111, 109, 32, 116, 104, 101, 32, 71, 80, 85, 33, 10};
.global .align 1 .b8 $str$1[97] = {84, 104, 101, 32, 117, 110, 105, 113, 117, 101, 32, 116, 104, 114, 101, 97, 100, 32, 105, 100, 32, 37, 100, 32, 105, 115, 32, 116, 104, 101, 32, 84, 104, 114, 101, 97, 100, 32, 40, 37, 100, 44, 32, 37, 100, 41, 32, 105, 110, 32, 116, 104, 101, 32, 66, 108, 111, 99, 107, 32, 40, 37, 100, 44, 32, 37, 100, 41, 58, 32, 72, 101, 108, 108, 111, 32, 87, 111, 114, 108, 100, 32, 102, 114, 111, 109, 32, 116, 104, 101, 32, 71, 80, 85, 33, 10};
.global .align 1 .b8 $str$2[105] = {84, 104, 101, 32, 117, 110, 105, 113, 117, 101, 32, 116, 104, 114, 101, 97, 100, 32, 105, 100, 32, 37, 100, 32, 105, 115, 32, 116, 104, 101, 32, 84, 104, 114, 101, 97, 100, 32, 40, 37, 100, 44, 32, 37, 100, 44, 32, 37, 100, 41, 32, 105, 110, 32, 116, 104, 101, 32, 66, 108, 111, 99, 107, 32, 40, 37, 100, 44, 32, 37, 100, 44, 32, 37, 100, 41, 58, 32, 72, 101, 108, 108, 111, 32, 87, 111, 114, 108, 100, 32, 102, 114, 111, 109, 32, 116, 104, 101, 32, 71, 80, 85, 33, 10};

.visible .entry _Z19hello_from_gpu_dim1v()
{
	.local .align 8 .b8 	__local_depot0[16];
	.reg .b64 	%SP;
	.reg .b64 	%SPL;
	.reg .b32 	%r<7>;
	.reg .b64 	%rd<5>;

	mov.u64 	%SPL, __local_depot0;
	cvta.local.u64 	%SP, %SPL;
	add.u64 	%rd1, %SP, 0;
	add.u64 	%rd2, %SPL, 0;
	mov.u32 	%r1, %ctaid.x;
	mov.u32 	%r2, %tid.x;
	mov.u32 	%r3, %ntid.x;
	mad.lo.s32 	%r4, %r3, %r1, %r2;
	st.local.v2.u32 	[%rd2], {%r4, %r2};
	st.local.u32 	[%rd2+8], %r1;
	mov.u64 	%rd3, $str;
	cvta.global.u64 	%rd4, %rd3;
	{ // callseq 0, 0
	.param .b64 param0;
	st.param.b64 	[param0], %rd4;
	.param .b64 param1;
	st.param.b64 	[param1], %rd1;
	.param .b32 retval0;
	call.uni (retval0), 
	vprintf, 
	(
	param0, 
	param1
	);
	ld.param.b32 	%r5, [retval0];
	} // callseq 0
	ret;

}
	// .globl	_Z19hello_from_gpu_dim2v
.visible .entry _Z19hello_from_gpu_dim2v()
{
	.local .align 8 .b8 	__local_depot1[24];
	.reg .b64 	%SP;
	.reg .b64 	%SPL;
	.reg .b32 	%r<13>;
	.reg .b64 	%rd<5>;

	mov.u64 	%SPL, __local_depot1;
	cvta.local.u64 	%SP, %SPL;
	add.u64 	%rd1, %SP, 0;
	add.u64 	%rd2, %SPL, 0;
	mov.u32 	%r1, %ctaid.x;
	mov.u32 	%r2, %ctaid.y;
	mov.u32 	%r3, %tid.x;
	mov.u32 	%r4, %tid.y;
	mov.u32 	%r5, %nctaid.x;
	mad.lo.s32 	%r6, %r5, %r2, %r1;
	mov.u32 	%r7, %ntid.x;
	mov.u32 	%r8, %ntid.y;
	mad.lo.s32 	%r9, %r6, %r8, %r4;
	mad.lo.s32 	%r10, %r9, %r7, %r3;
	st.local.v2.u32 	[%rd2], {%r10, %r3};
	st.local.v2.u32 	[%rd2+8], {%r4, %r1};
	st.local.u32 	[%rd2+16], %r2;
	mov.u64 	%rd3, $str$1;
	cvta.global.u64 	%rd4, %rd3;
	{ // callseq 1, 0
	.param .b64 param0;
	st.param.b64 	[param0], %rd4;
	.param .b64 param1;
	st.param.b64 	[param1], %rd1;
	.param .b32 retval0;
	call.uni (retval0), 
	vprintf, 
	(
	param0, 
	param1
	);
	ld.param.b32 	%r11, [retval0];
	} // callseq 1
	ret;

}
	// .globl	_Z19hello_from_gpu_dim3v
.visible .entry _Z19hello_from_gpu_dim3v()
{
	.local .align 8 .b8 	__local_depot2[32];
	.reg .b64 	%SP;
	.reg .b64 	%SPL;
	.reg .b32 	%r<19>;
	.reg .b64 	%rd<5>;

	mov.u64 	%SPL, __local_depot2;
	cvta.local.u64 	%SP, %SPL;
	add.u64 	%rd1, %SP, 0;
	add.u64 	%rd2, %SPL, 0;
	mov.u32 	%r1, %ctaid.x;
	mov.u32 	%r2, %ctaid.y;
	mov.u32 	%r3, %ctaid.z;
	mov.u32 	%r4, %tid.x;
	mov.u32 	%r5, %tid.y;
	mov.u32 	%r6, %tid.z;
	mov.u32 	%r7, %nctaid.x;
	mov.u32 	%r8, %nctaid.y;
	mad.lo.s32 	%r9, %r3, %r8, %r2;
	mad.lo.s32 	%r10, %r9, %r7, %r1;
	mov.u32 	%r11, %ntid.x;
	mov.u32 	%r12, %ntid.y;
	mov.u32 	%r13, %ntid.z;
	mad.lo.s32 	%r14, %r10, %r13, %r6;
	mad.lo.s32 	%r15, %r14, %r12, %r5;
	mad.lo.s32 	%r16, %r15, %r11, %r4;
	st.local.v2.u32 	[%rd2], {%r16, %r4};
	st.local.v2.u32 	[%rd2+8], {%r5, %r6};
	st.local.v2.u32 	[%rd2+16], {%r1, %r2};
	st.local.u32 	[%rd2+24], %r3;
	mov.u64 	%rd3, $str$2;
	cvta.global.u64 	%rd4, %rd3;
	{ // callseq 2, 0
	.param .b64 param0;
	st.param.b64 	[param0], %rd4;
	.param .b64 param1;
	st.param.b64 	[param1], %rd1;
	.param .b32 retval0;
	call.uni (retval0), 
	vprintf, 
	(
	param0, 
	param1
	);
	ld.param.b32 	%r17, [retval0];
	} // callseq 2
	ret;

}


// ===== COMPILED SASS (sm_100) =====

	.target	sm_100

	.elftype	@"ET_EXEC"


//--------------------- .note.nv.tkinfo           --------------------------
	.section	.note.nv.tkinfo,"",@"SHT_NOTE"
	.sectionflags	@"SHF_NOTE_NV_TKINFO"
	.tkinfo
        /*0018*/ 	.word	0x00000002
        /*0030*/ 	.string	""
        /*0030*/ 	.string	"ptxas"
        /*0030*/ 	.string	"Cuda compilation tools, release 13.0, V13.0.88"
        /*0030*/ 	.string	"Build cuda_13.0.r13.0/compiler.36424714_0"
        /*0030*/ 	.string	"-arch sm_100 -m 64 "



//--------------------- .note.nv.cuinfo           --------------------------
	.section	.note.nv.cuinfo,"",@"SHT_NOTE"
	.sectionflags	@"SHF_NOTE_NV_CUINFO"
        /*0018*/ 	.short	0x0002
        /*001a*/ 	.short	0x0064
        /*001c*/ 	.short	0x0082
	.zero		2


//--------------------- .nv.info                  --------------------------
	.section	.nv.info,"",@"SHT_CUDA_INFO"
	.align	4


	//----- nvinfo : EIATTR_REGCOUNT
	.align		4
        /*0000*/ 	.byte	0x04, 0x2f
        /*0002*/ 	.short	(.L_4 - .L_3)
	.align		4
.L_3:
        /*0004*/ 	.word	index@(_Z19hello_from_gpu_dim1v)
        /*0008*/ 	.word	0x00000018


	//----- nvinfo : EIATTR_FRAME_SIZE
	.align		4
.L_4:
        /*000c*/ 	.byte	0x04, 0x11
        /*000e*/ 	.short	(.L_6 - .L_5)
	.align		4
.L_5:
        /*0010*/ 	.word	index@(_Z19hello_from_gpu_dim1v)
        /*0014*/ 	.word	0x00000010


	//----- nvinfo : EIATTR_REGCOUNT
	.align		4
.L_6:
        /*0018*/ 	.byte	0x04, 0x2f
        /*001a*/ 	.short	(.L_8 - .L_7)
	.align		4
.L_7:
        /*001c*/ 	.word	index@(_Z19hello_from_gpu_dim2v)
        /*0020*/ 	.word	0x00000018


	//----- nvinfo : EIATTR_FRAME_SIZE
	.align		4
.L_8:
        /*0024*/ 	.byte	0x04, 0x11
        /*0026*/ 	.short	(.L_10 - .L_9)
	.align		4
.L_9:
        /*0028*/ 	.word	index@(_Z19hello_from_gpu_dim2v)
        /*002c*/ 	.word	0x00000018


	//----- nvinfo : EIATTR_REGCOUNT
	.align		4
.L_10:
        /*0030*/ 	.byte	0x04, 0x2f
        /*0032*/ 	.short	(.L_12 - .L_11)
	.align		4
.L_11:
        /*0034*/ 	.word	index@(_Z19hello_from_gpu_dim3v)
        /*0038*/ 	.word	0x00000018


	//----- nvinfo : EIATTR_FRAME_SIZE
	.align		4
.L_12:
        /*003c*/ 	.byte	0x04, 0x11
        /*003e*/ 	.short	(.L_14 - .L_13)
	.align		4
.L_13:
        /*0040*/ 	.word	index@(_Z19hello_from_gpu_dim3v)
        /*0044*/ 	.word	0x00000020


	//----- nvinfo : EIATTR_MIN_STACK_SIZE
	.align		4
.L_14:
        /*0048*/ 	.byte	0x04, 0x12
        /*004a*/ 	.short	(.L_16 - .L_15)
	.align		4
.L_15:
        /*004c*/ 	.word	index@(_Z19hello_from_gpu_dim3v)
        /*0050*/ 	.word	0x00000020


	//----- nvinfo : EIATTR_MIN_STACK_SIZE
	.align		4
.L_16:
        /*0054*/ 	.byte	0x04, 0x12
        /*0056*/ 	.short	(.L_18 - .L_17)
	.align		4
.L_17:
        /*0058*/ 	.word	index@(_Z19hello_from_gpu_dim2v)
        /*005c*/ 	.word	0x00000018


	//----- nvinfo : EIATTR_MIN_STACK_SIZE
	.align		4
.L_18:
        /*0060*/ 	.byte	0x04, 0x12
        /*0062*/ 	.short	(.L_20 - .L_19)
	.align		4
.L_19:
        /*0064*/ 	.word	index@(_Z19hello_from_gpu_dim1v)
        /*0068*/ 	.word	0x00000010
.L_20:


//--------------------- .nv.compat                --------------------------
	.section	.nv.compat,"",@"SHT_CUDA_COMPAT_INFO"
	.align	4
        /*0000*/ 	.byte	0x02, 0x09, 0x00, 0x00, 0x02, 0x02, 0x01, 0x00, 0x02, 0x05, 0x05, 0x00, 0x03, 0x07, 0x01, 0x01
        /*0010*/ 	.byte	0x02, 0x03, 0x00, 0x00, 0x02, 0x06, 0x01, 0x00, 0x04, 0x0b, 0x08, 0x00, 0x09, 0x00, 0x00, 0x00
        /*0020*/ 	.byte	0x00, 0x00, 0x00, 0x00


//--------------------- .nv.info._Z19hello_from_gpu_dim3v --------------------------
	.section	.nv.info._Z19hello_from_gpu_dim3v,"",@"SHT_CUDA_INFO"
	.sectionflags	@""
	.align	4


	//----- nvinfo : EIATTR_CUDA_API_VERSION
	.align		4
        /*0000*/ 	.byte	0x04, 0x37
        /*0002*/ 	.short	(.L_22 - .L_21)
.L_21:
        /*0004*/ 	.word	0x00000082


	//----- nvinfo : EIATTR_SPARSE_MMA_MASK
	.align		4
.L_22:
        /*0008*/ 	.byte	0x03, 0x50
        /*000a*/ 	.short	0x0000


	//----- nvinfo : EIATTR_MAXREG_COUNT
	.align		4
        /*000c*/ 	.byte	0x03, 0x1b
        /*000e*/ 	.short	0x00ff


	//----- nvinfo : EIATTR_EXTERNS
	.align		4
        /*0010*/ 	.byte	0x04, 0x0f
        /*0012*/ 	.short	(.L_24 - .L_23)


	//   ....[0]....
	.align		4
.L_23:
        /*0014*/ 	.word	index@(vprintf)


	//----- nvinfo : EIATTR_MERCURY_ISA_VERSION
	.align		4
.L_24:
        /*0018*/ 	.byte	0x03, 0x5f
        /*001a*/ 	.short	0x0101


	//----- nvinfo : EIATTR_VRC_CTA_INIT_COUNT
	.align		4
        /*001c*/ 	.byte	0x02, 0x4a
	.zero		1
	.zero		1


	//----- nvinfo : EIATTR_SYSCALL_OFFSETS
	.align		4
        /*0020*/ 	.byte	0x04, 0x46
        /*0022*/ 	.short	(.L_26 - .L_25)


	//   ....[0]....
.L_25:
        /*0024*/ 	.word	0x00000200


	//----- nvinfo : EIATTR_EXIT_INSTR_OFFSETS
	.align		4
.L_26:
        /*0028*/ 	.byte	0x04, 0x1c
        /*002a*/ 	.short	(.L_28 - .L_27)


	//   ....[0]....
.L_27:
        /*002c*/ 	.word	0x00000210


	//----- nvinfo : EIATTR_SW_WAR
	.align		4
.L_28:
        /*0030*/ 	.byte	0x04, 0x36
        /*0032*/ 	.short	(.L_30 - .L_29)
.L_29:
        /*0034*/ 	.word	0x00000008
.L_30:


//--------------------- .nv.info._Z19hello_from_gpu_dim2v --------------------------
	.section	.nv.info._Z19hello_from_gpu_dim2v,"",@"SHT_CUDA_INFO"
	.sectionflags	@""
	.align	4


	//----- nvinfo : EIATTR_CUDA_API_VERSION
	.align		4
        /*0000*/ 	.byte	0x04, 0x37
        /*0002*/ 	.short	(.L_32 - .L_31)
.L_31:
        /*0004*/ 	.word	0x00000082


	//----- nvinfo : EIATTR_SPARSE_MMA_MASK
	.align		4
.L_32:
        /*0008*/ 	.byte	0x03, 0x50
        /*000a*/ 	.short	0x0000


	//----- nvinfo : EIATTR_MAXREG_COUNT
	.align		4
        /*000c*/ 	.byte	0x03, 0x1b
        /*000e*/ 	.short	0x00ff


	//----- nvinfo : EIATTR_EXTERNS
	.align		4
        /*0010*/ 	.byte	0x04, 0x0f
        /*0012*/ 	.short	(.L_34 - .L_33)


	//   ....[0]....
	.align		4
.L_33:
        /*0014*/ 	.word	index@(vprintf)


	//----- nvinfo : EIATTR_MERCURY_ISA_VERSION
	.align		4
.L_34:
        /*0018*/ 	.byte	0x03, 0x5f
        /*001a*/ 	.short	0x0101


	//----- nvinfo : EIATTR_VRC_CTA_INIT_COUNT
	.align		4
        /*001c*/ 	.byte	0x02, 0x4a
	.zero		1
	.zero		1


	//----- nvinfo : EIATTR_SYSCALL_OFFSETS
	.align		4
        /*0020*/ 	.byte	0x04, 0x46
        /*0022*/ 	.short	(.L_36 - .L_35)


	//   ....[0]....
.L_35:
        /*0024*/ 	.word	0x00000190


	//----- nvinfo : EIATTR_EXIT_INSTR_OFFSETS
	.align		4
.L_36:
        /*0028*/ 	.byte	0x04, 0x1c
        /*002a*/ 	.short	(.L_38 - .L_37)


	//   ....[0]....
.L_37:
        /*002c*/ 	.word	0x000001a0


	//----- nvinfo : EIATTR_SW_WAR
	.align		4
.L_38:
        /*0030*/ 	.byte	0x04, 0x36
        /*0032*/ 	.short	(.L_40 - .L_39)
.L_39:
        /*0034*/ 	.word	0x00000008
.L_40:


//--------------------- .nv.info._Z19hello_from_gpu_dim1v --------------------------
	.section	.nv.info._Z19hello_from_gpu_dim1v,"",@"SHT_CUDA_INFO"
	.sectionflags	@""
	.align	4


	//----- nvinfo : EIATTR_CUDA_API_VERSION
	.align		4
        /*0000*/ 	.byte	0x04, 0x37
        /*0002*/ 	.short	(.L_42 - .L_41)
.L_41:
        /*0004*/ 	.word	0x00000082


	//----- nvinfo : EIATTR_SPARSE_MMA_MASK
	.align		4
.L_42:
        /*0008*/ 	.byte	0x03, 0x50
        /*000a*/ 	.short	0x0000


	//----- nvinfo : EIATTR_MAXREG_COUNT
	.align		4
        /*000c*/ 	.byte	0x03, 0x1b
        /*000e*/ 	.short	0x00ff


	//----- nvinfo : EIATTR_EXTERNS
	.align		4
        /*0010*/ 	.byte	0x04, 0x0f
        /*0012*/ 	.short	(.L_44 - .L_43)


	//   ....[0]....
	.align		4
.L_43:
        /*0014*/ 	.word	index@(vprintf)


	//----- nvinfo : EIATTR_MERCURY_ISA_VERSION
	.align		4
.L_44:
        /*0018*/ 	.byte	0x03, 0x5f
        /*001a*/ 	.short	0x0101


	//----- nvinfo : EIATTR_VRC_CTA_INIT_COUNT
	.align		4
        /*001c*/ 	.byte	0x02, 0x4a
	.zero		1
	.zero		1


	//----- nvinfo : EIATTR_SYSCALL_OFFSETS
	.align		4
        /*0020*/ 	.byte	0x04, 0x46
        /*0022*/ 	.short	(.L_46 - .L_45)


	//   ....[0]....
.L_45:
        /*0024*/ 	.word	0x00000120


	//----- nvinfo : EIATTR_EXIT_INSTR_OFFSETS
	.align		4
.L_46:
        /*0028*/ 	.byte	0x04, 0x1c
        /*002a*/ 	.short	(.L_48 - .L_47)


	//   ....[0]....
.L_47:
        /*002c*/ 	.word	0x00000130


	//----- nvinfo : EIATTR_SW_WAR
	.align		4
.L_48:
        /*0030*/ 	.byte	0x04, 0x36
        /*0032*/ 	.short	(.L_50 - .L_49)
.L_49:
        /*0034*/ 	.word	0x00000008
.L_50:


//--------------------- .nv.callgraph             --------------------------
	.section	.nv.callgraph,"",@"SHT_CUDA_CALLGRAPH"
	.align	4
	.sectionentsize	8
	.align		4
        /*0000*/ 	.word	0x00000000
	.align		4
        /*0004*/ 	.word	0xffffffff
	.align		4
        /*0008*/ 	.word	index@(_Z19hello_from_gpu_dim3v)
	.align		4
        /*000c*/ 	.word	index@(vprintf)
	.align		4
        /*0010*/ 	.word	index@(_Z19hello_from_gpu_dim2v)
	.align		4
        /*0014*/ 	.word	index@(vprintf)
	.align		4
        /*0018*/ 	.word	index@(_Z19hello_from_gpu_dim1v)
	.align		4
        /*001c*/ 	.word	index@(vprintf)
	.align		4
        /*0020*/ 	.word	0x00000000
	.align		4
        /*0024*/ 	.word	0xfffffffe
	.align		4
        /*0028*/ 	.word	0x00000000
	.align		4
        /*002c*/ 	.word	0xfffffffd
	.align		4
        /*0030*/ 	.word	0x00000000
	.align		4
        /*0034*/ 	.word	0xfffffffc


//--------------------- .nv.constant4             --------------------------
	.section	.nv.constant4,"a",@progbits
	.align	8
	.align		8
.nv.constant4:
        /*0000*/ 	.dword	vprintf
	.align		8
        /*0008*/ 	.dword	$str
	.align		8
        /*0010*/ 	.dword	$str$1
	.align		8
        /*0018*/ 	.dword	$str$2


//--------------------- .text._Z19hello_from_gpu_dim3v --------------------------
	.section	.text._Z19hello_from_gpu_dim3v,"ax",@progbits
	.align	128
        .global         _Z19hello_from_gpu_dim3v
        .type           _Z19hello_from_gpu_dim3v,@function
        .size           _Z19hello_from_gpu_dim3v,(.L_x_6 - _Z19hello_from_gpu_dim3v)
        .other          _Z19hello_from_gpu_dim3v,@"STO_CUDA_ENTRY STV_DEFAULT"
_Z19hello_from_gpu_dim3v:
.text._Z19hello_from_gpu_dim3v:
[----:B------:R-:W0:Y:S01]  /*0000*/  LDC R1, c[0x0][0x37c] ;  /* 0x0000df00ff017b82 */ /* 0x000e220000000800 */
[----:B------:R-:W1:Y:S01]  /*0010*/  S2R R12, SR_CTAID.Z ;  /* 0x00000000000c7919 */ /* 0x000e620000002700 */
[----:B------:R-:W2:Y:S01]  /*0020*/  LDCU UR5, c[0x0][0x2fc] ;  /* 0x00005f80ff0577ac */ /* 0x000ea20008000800 */
[----:B0-----:R-:W-:Y:S01]  /*0030*/  IADD3 R1, PT, PT, R1, -0x20, RZ ;  /* 0xffffffe001017810 */ /* 0x001fe20007ffe0ff */
[----:B------:R-:W0:Y:S01]  /*0040*/  S2R R11, SR_CTAID.Y ;  /* 0x00000000000b7919 */ /* 0x000e220000002600 */
[----:B------:R-:W3:Y:S01]  /*0050*/  LDCU UR4, c[0x0][0x370] ;  /* 0x00006e00ff0477ac */ /* 0x000ee20008000800 */
[----:B------:R-:W3:Y:S01]  /*0060*/  S2R R10, SR_CTAID.X ;  /* 0x00000000000a7919 */ /* 0x000ee20000002500 */
[----:B------:R-:W0:Y:S01]  /*0070*/  LDCU UR6, c[0x0][0x374] ;  /* 0x00006e80ff0677ac */ /* 0x000e220008000800 */
[----:B------:R-:W4:Y:S01]  /*0080*/  S2R R15, SR_TID.Z ;  /* 0x00000000000f7919 */ /* 0x000f220000002300 */
[----:B------:R-:W5:Y:S01]  /*0090*/  LDCU UR7, c[0x0][0x360] ;  /* 0x00006c00ff0777ac */ /* 0x000f620008000800 */
[----:B------:R-:W2:Y:S01]  /*00a0*/  S2R R14, SR_TID.Y ;  /* 0x00000000000e7919 */ /* 0x000ea20000002200 */
[----:B------:R-:W2:Y:S01]  /*00b0*/  LDCU UR8, c[0x0][0x364] ;  /* 0x00006c80ff0877ac */ /* 0x000ea20008000800 */
[----:B------:R-:W5:Y:S01]  /*00c0*/  S2R R3, SR_TID.X ;  /* 0x0000000000037919 */ /* 0x000f620000002100 */
[----:B------:R-:W4:Y:S01]  /*00d0*/  LDCU UR9, c[0x0][0x368] ;  /* 0x00006d00ff0977ac */ /* 0x000f220008000800 */
[----:B-1----:R1:W-:Y:S01]  /*00e0*/  STL [R1+0x18], R12 ;  /* 0x0000180c01007387 */ /* 0x0023e20000100800 */
[----:B0-----:R-:W-:-:S04]  /*00f0*/  IMAD R5, R12, UR6, R11 ;  /* 0x000000060c057c24 */ /* 0x001fc8000f8e020b */
[----:B---3--:R-:W-:Y:S01]  /*0100*/  IMAD R0, R5, UR4, R10 ;  /* 0x0000000405007c24 */ /* 0x008fe2000f8e020a */
[----:B------:R-:W0:Y:S01]  /*0110*/  LDCU UR4, c[0x0][0x2f8] ;  /* 0x00005f00ff0477ac */ /* 0x000e220008000800 */
[----:B------:R1:W-:Y:S02]  /*0120*/  STL.64 [R1+0x10], R10 ;  /* 0x0000100a01007387 */ /* 0x0003e40000100a00 */
[----:B----4-:R-:W-:Y:S01]  /*0130*/  IMAD R5, R0, UR9, R15 ;  /* 0x0000000900057c24 */ /* 0x010fe2000f8e020f */
[----:B------:R-:W-:-:S03]  /*0140*/  MOV R0, 0x0 ;  /* 0x0000000000007802 */ /* 0x000fc60000000f00 */
[----:B--2---:R-:W-:Y:S01]  /*0150*/  IMAD R2, R5, UR8, R14 ;  /* 0x0000000805027c24 */ /* 0x004fe2000f8e020e */
[----:B------:R1:W-:Y:S01]  /*0160*/  STL.64 [R1+0x8], R14 ;  /* 0x0000080e01007387 */ /* 0x0003e20000100a00 */
[----:B------:R1:W2:Y:S02]  /*0170*/  LDC.64 R8, c[0x4][R0] ;  /* 0x0100000000087b82 */ /* 0x0002a40000000a00 */
[----:B-----5:R-:W-:Y:S01]  /*0180*/  IMAD R2, R2, UR7, R3 ;  /* 0x0000000702027c24 */ /* 0x020fe2000f8e0203 */
[----:B------:R-:W3:Y:S04]  /*0190*/  LDCU.64 UR6, c[0x4][0x18] ;  /* 0x01000300ff0677ac */ /* 0x000ee80008000a00 */
[----:B------:R1:W-:Y:S01]  /*01a0*/  STL.64 [R1], R2 ;  /* 0x0000000201007387 */ /* 0x0003e20000100a00 */
[----:B0-----:R-:W-:-:S04]  /*01b0*/  IADD3 R6, P0, PT, R1, UR4, RZ ;  /* 0x0000000401067c10 */ /* 0x001fc8000ff1e0ff */
[----:B------:R-:W-:Y:S02]  /*01c0*/  IADD3.X R7, PT, PT, RZ, UR5, RZ, P0, !PT ;  /* 0x00000005ff077c10 */ /* 0x000fe400087fe4ff */
[----:B---3--:R-:W-:Y:S02]  /*01d0*/  MOV R4, UR6 ;  /* 0x0000000600047c02 */ /* 0x008fe40008000f00 */
[----:B-1----:R-:W-:-:S07]  /*01e0*/  MOV R5, UR7 ;  /* 0x0000000700057c02 */ /* 0x002fce0008000f00 */
[----:B------:R-:W-:-:S07]  /*01f0*/  LEPC R20, `(.L_x_0) ;  /* 0x000000001014794e */ /* 0x000fce0000000000 */
[----:B--2---:R-:W-:Y:S05]  /*0200*/  CALL.ABS.NOINC R8 ;  /* 0x0000000008007343 */ /* 0x004fea0003c00000 */
.L_x_0:
[----:B------:R-:W-:Y:S05]  /*0210*/  EXIT ;  /* 0x000000000000794d */ /* 0x000fea0003800000 */
.L_x_1:
[----:B------:R-:W-:-:S00]  /*0220*/  BRA `(.L_x_1) ;  /* 0xfffffffc00fc7947 */ /* 0x000fc0000383ffff */
[----:B------:R-:W-:-:S00]  /*0230*/  NOP ;  /* 0x0000000000007918 */ /* 0x000fc00000000000 */
        /* <DEDUP_REMOVED lines=12> */
.L_x_6:


//--------------------- .text._Z19hello_from_gpu_dim2v --------------------------
	.section	.text._Z19hello_from_gpu_dim2v,"ax",@progbits
	.align	128
        .global         _Z19hello_from_gpu_dim2v
        .type           _Z19hello_from_gpu_dim2v,@function
        .size           _Z19hello_from_gpu_dim2v,(.L_x_7 - _Z19hello_from_gpu_dim2v)
        .other          _Z19hello_from_gpu_dim2v,@"STO_CUDA_ENTRY STV_DEFAULT"
_Z19hello_from_gpu_dim2v:
.text._Z19hello_from_gpu_dim2v:
[----:B------:R-:W0:Y:S01]  /*0000*/  LDC R1, c[0x0][0x37c] ;  /* 0x0000df00ff017b82 */ /* 0x000e220000000800 */
[----:B------:R-:W1:Y:S01]  /*0010*/  S2R R10, SR_CTAID.Y ;  /* 0x00000000000a7919 */ /* 0x000e620000002600 */
[----:B------:R-:W2:Y:S01]  /*0020*/  LDCU UR5, c[0x0][0x2fc] ;  /* 0x00005f80ff0577ac */ /* 0x000ea20008000800 */
[----:B0-----:R-:W-:Y:S01]  /*0030*/  VIADD R1, R1, 0xffffffe8 ;  /* 0xffffffe801017836 */ /* 0x001fe20000000000 */
[----:B------:R-:W-:Y:S01]  /*0040*/  MOV R0, 0x0 ;  /* 0x0000000000007802 */ /* 0x000fe20000000f00 */
[----:B------:R-:W0:Y:S01]  /*0050*/  S2R R13, SR_CTAID.X ;  /* 0x00000000000d7919 */ /* 0x000e220000002500 */
[----:B------:R-:W0:Y:S02]  /*0060*/  LDCU UR4, c[0x0][0x370] ;  /* 0x00006e00ff0477ac */ /* 0x000e240008000800 */
[----:B------:R3:W4:Y:S01]  /*0070*/  LDC.64 R8, c[0x4][R0] ;  /* 0x0100000000087b82 */ /* 0x0007220000000a00 */
[----:B------:R-:W5:Y:S01]  /*0080*/  S2R R12, SR_TID.Y ;  /* 0x00000000000c7919 */ /* 0x000f620000002200 */
[----:B------:R-:W2:Y:S01]  /*0090*/  LDCU UR6, c[0x0][0x360] ;  /* 0x00006c00ff0677ac */ /* 0x000ea20008000800 */
[----:B------:R-:W2:Y:S01]  /*00a0*/  S2R R3, SR_TID.X ;  /* 0x0000000000037919 */ /* 0x000ea20000002100 */
[----:B------:R-:W5:Y:S01]  /*00b0*/  LDCU UR7, c[0x0][0x364] ;  /* 0x00006c80ff0777ac */ /* 0x000f620008000800 */
[----:B-1----:R3:W-:Y:S01]  /*00c0*/  STL [R1+0x10], R10 ;  /* 0x0000100a01007387 */ /* 0x0027e20000100800 */
[----:B0-----:R-:W-:Y:S01]  /*00d0*/  IMAD R5, R10, UR4, R13 ;  /* 0x000000040a057c24 */ /* 0x001fe2000f8e020d */
[----:B------:R-:W0:Y:S03]  /*00e0*/  LDCU UR4, c[0x0][0x2f8] ;  /* 0x00005f00ff0477ac */ /* 0x000e260008000800 */
[----:B-----5:R-:W-:Y:S01]  /*00f0*/  IMAD R2, R5, UR7, R12 ;  /* 0x0000000705027c24 */ /* 0x020fe2000f8e020c */
[----:B------:R3:W-:Y:S03]  /*0100*/  STL.64 [R1+0x8], R12 ;  /* 0x0000080c01007387 */ /* 0x0007e60000100a00 */
[----:B--2---:R-:W-:Y:S01]  /*0110*/  IMAD R2, R2, UR6, R3 ;  /* 0x0000000602027c24 */ /* 0x004fe2000f8e0203 */
[----:B------:R-:W1:Y:S04]  /*0120*/  LDCU.64 UR6, c[0x4][0x10] ;  /* 0x01000200ff0677ac */ /* 0x000e680008000a00 */
[----:B------:R3:W-:Y:S01]  /*0130*/  STL.64 [R1], R2 ;  /* 0x0000000201007387 */ /* 0x0007e20000100a00 */
[----:B0-----:R-:W-:-:S04]  /*0140*/  IADD3 R6, P0, PT, R1, UR4, RZ ;  /* 0x0000000401067c10 */ /* 0x001fc8000ff1e0ff */
[----:B------:R-:W-:Y:S01]  /*0150*/  IADD3.X R7, PT, PT, RZ, UR5, RZ, P0, !PT ;  /* 0x00000005ff077c10 */ /* 0x000fe200087fe4ff */
[----:B-1----:R-:W-:Y:S01]  /*0160*/  IMAD.U32 R4, RZ, RZ, UR6 ;  /* 0x00000006ff047e24 */ /* 0x002fe2000f8e00ff */
[----:B---34-:R-:W-:-:S07]  /*0170*/  MOV R5, UR7 ;  /* 0x0000000700057c02 */ /* 0x018fce0008000f00 */
[----:B------:R-:W-:-:S07]  /*0180*/  LEPC R20, `(.L_x_2) ;  /* 0x000000001014794e */ /* 0x000fce0000000000 */
[----:B------:R-:W-:Y:S05]  /*0190*/  CALL.ABS.NOINC R8 ;  /* 0x0000000008007343 */ /* 0x000fea0003c00000 */
.L_x_2:
[----:B------:R-:W-:Y:S05]  /*01a0*/  EXIT ;  /* 0x000000000000794d */ /* 0x000fea0003800000 */
.L_x_3:
        /* <DEDUP_REMOVED lines=13> */
.L_x_7:


//--------------------- .text._Z19hello_from_gpu_dim1v --------------------------
	.section	.text._Z19hello_from_gpu_dim1v,"ax",@progbits
	.align	128
        .global         _Z19hello_from_gpu_dim1v
        .type           _Z19hello_from_gpu_dim1v,@function
        .size           _Z19hello_from_gpu_dim1v,(.L_x_8 - _Z19hello_from_gpu_dim1v)
        .other          _Z19hello_from_gpu_dim1v,@"STO_CUDA_ENTRY STV_DEFAULT"
_Z19hello_from_gpu_dim1v:
.text._Z19hello_from_gpu_dim1v:
[----:B------:R-:W0:Y:S01]  /*0000*/  LDC R1, c[0x0][0x37c] ;  /* 0x0000df00ff017b82 */ /* 0x000e220000000800 */
[----:B------:R-:W1:Y:S01]  /*0010*/  S2R R10, SR_CTAID.X ;  /* 0x00000000000a7919 */ /* 0x000e620000002500 */
[----:B------:R-:W2:Y:S01]  /*0020*/  LDCU UR5, c[0x0][0x2fc] ;  /* 0x00005f80ff0577ac */ /* 0x000ea20008000800 */
[----:B0-----:R-:W-:Y:S01]  /*0030*/  VIADD R1, R1, 0xfffffff0 ;  /* 0xfffffff001017836 */ /* 0x001fe20000000000 */
[----:B------:R-:W-:Y:S01]  /*0040*/  MOV R0, 0x0 ;  /* 0x0000000000007802 */ /* 0x000fe20000000f00 */
[----:B------:R-:W0:Y:S01]  /*0050*/  S2R R3, SR_TID.X ;  /* 0x0000000000037919 */ /* 0x000e220000002100 */
[----:B------:R-:W0:Y:S02]  /*0060*/  LDCU UR6, c[0x0][0x360] ;  /* 0x00006c00ff0677ac */ /* 0x000e240008000800 */
[----:B------:R3:W4:Y:S01]  /*0070*/  LDC.64 R8, c[0x4][R0] ;  /* 0x0100000000087b82 */ /* 0x0007220000000a00 */
[----:B------:R-:W5:Y:S02]  /*0080*/  LDCU UR4, c[0x0][0x2f8] ;  /* 0x00005f00ff0477ac */ /* 0x000f640008000800 */
[----:B-----5:R-:W-:Y:S01]  /*0090*/  IADD3 R6, P0, PT, R1, UR4, RZ ;  /* 0x0000000401067c10 */ /* 0x020fe2000ff1e0ff */
[----:B-1----:R3:W-:Y:S04]  /*00a0*/  STL [R1+0x8], R10 ;  /* 0x0000080a01007387 */ /* 0x0027e80000100800 */
[----:B--2---:R-:W-:-:S02]  /*00b0*/  IMAD.X R7, RZ, RZ, UR5, P0 ;  /* 0x00000005ff077e24 */ /* 0x004fc400080e06ff */
[----:B0-----:R-:W-:Y:S01]  /*00c0*/  IMAD R2, R10, UR6, R3 ;  /* 0x000000060a027c24 */ /* 0x001fe2000f8e0203 */
[----:B------:R-:W0:Y:S04]  /*00d0*/  LDCU.64 UR6, c[0x4][0x8] ;  /* 0x01000100ff0677ac */ /* 0x000e280008000a00 */
[----:B------:R3:W-:Y:S01]  /*00e0*/  STL.64 [R1], R2 ;  /* 0x0000000201007387 */ /* 0x0007e20000100a00 */
[----:B0-----:R-:W-:Y:S01]  /*00f0*/  IMAD.U32 R4, RZ, RZ, UR6 ;  /* 0x00000006ff047e24 */ /* 0x001fe2000f8e00ff */
[----:B---34-:R-:W-:-:S07]  /*0100*/  MOV R5, UR7 ;  /* 0x0000000700057c02 */ /* 0x018fce0008000f00 */
[----:B------:R-:W-:-:S07]  /*0110*/  LEPC R20, `(.L_x_4) ;  /* 0x000000001014794e */ /* 0x000fce0000000000 */
[----:B------:R-:W-:Y:S05]  /*0120*/  CALL.ABS.NOINC R8 ;  /* 0x0000000008007343 */ /* 0x000fea0003c00000 */
.L_x_4:
[----:B------:R-:W-:Y:S05]  /*0130*/  EXIT ;  /* 0x000000000000794d */ /* 0x000fea0003800000 */
.L_x_5:
        /* <DEDUP_REMOVED lines=12> */
.L_x_8:


//--------------------- .nv.global.init           --------------------------
	.section	.nv.global.init,"aw",@progbits
.nv.global.init:
	.type		$str,@object
	.size		$str,($str$1 - $str)
$str:
        /*0000*/ 	.byte	0x54, 0x68, 0x65, 0x20, 0x75, 0x6e, 0x69, 0x71, 0x75, 0x65, 0x20, 0x74, 0x68, 0x72, 0x65, 0x61
        /*0010*/ 	.byte	0x64, 0x20, 0x69, 0x64, 0x20, 0x25, 0x64, 0x20, 0x69, 0x73, 0x20, 0x74, 0x68, 0x65, 0x20, 0x54
        /*0020*/ 	.byte	0x68, 0x72, 0x65, 0x61, 0x64, 0x20, 0x25, 0x64, 0x20, 0x69, 0x6e, 0x20, 0x74, 0x68, 0x65, 0x20
        /*0030*/ 	.byte	0x42, 0x6c, 0x6f, 0x63, 0x6b, 0x20, 0x25, 0x64, 0x3a, 0x20, 0x48, 0x65, 0x6c, 0x6c, 0x6f, 0x20
        /*0040*/ 	.byte	0x57, 0x6f, 0x72, 0x6c, 0x64, 0x20, 0x66, 0x72, 0x6f, 0x6d, 0x20, 0x74, 0x68, 0x65, 0x20, 0x47
        /*0050*/ 	.byte	0x50, 0x55, 0x21, 0x0a, 0x00
	.type		$str$1,@object
	.size		$str$1,($str$2 - $str$1)
$str$1:
        /*0055*/ 	.byte	0x54, 0x68, 0x65, 0x20, 0x75, 0x6e, 0x69, 0x71, 0x75, 0x65, 0x20, 0x74, 0x68, 0x72, 0x65, 0x61
        /*0065*/ 	.byte	0x64, 0x20, 0x69, 0x64, 0x20, 0x25, 0x64, 0x20, 0x69, 0x73, 0x20, 0x74, 0x68, 0x65, 0x20, 0x54
        /*0075*/ 	.byte	0x68, 0x72, 0x65, 0x61, 0x64, 0x20, 0x28, 0x25, 0x64, 0x2c, 0x20, 0x25, 0x64, 0x29, 0x20, 0x69
        /*0085*/ 	.byte	0x6e, 0x20, 0x74, 0x68, 0x65, 0x20, 0x42, 0x6c, 0x6f, 0x63, 0x6b, 0x20, 0x28, 0x25, 0x64, 0x2c
        /*0095*/ 	.byte	0x20, 0x25, 0x64, 0x29, 0x3a, 0x20, 0x48, 0x65, 0x6c, 0x6c, 0x6f, 0x20, 0x57, 0x6f, 0x72, 0x6c
        /*00a5*/ 	.byte	0x64, 0x20, 0x66, 0x72, 0x6f, 0x6d, 0x20, 0x74, 0x68, 0x65, 0x20, 0x47, 0x50, 0x55, 0x21, 0x0a
        /*00b5*/ 	.byte	0x00
	.type		$str$2,@object
	.size		$str$2,(.L_2 - $str$2)
$str$2:
        /*00b6*/ 	.byte	0x54, 0x68, 0x65, 0x20, 0x75, 0x6e, 0x69, 0x71, 0x75, 0x65, 0x20, 0x74, 0x68, 0x72, 0x65, 0x61
        /*00c6*/ 	.byte	0x64, 0x20, 0x69, 0x64, 0x20, 0x25, 0x64, 0x20, 0x69, 0x73, 0x20, 0x74, 0x68, 0x65, 0x20, 0x54
        /*00d6*/ 	.byte	0x68, 0x72, 0x65, 0x61, 0x64, 0x20, 0x28, 0x25, 0x64, 0x2c, 0x20, 0x25, 0x64, 0x2c, 0x20, 0x25
        /*00e6*/ 	.byte	0x64, 0x29, 0x20, 0x69, 0x6e, 0x20, 0x74, 0x68, 0x65, 0x20, 0x42, 0x6c, 0x6f, 0x63, 0x6b, 0x20
        /*00f6*/ 	.byte	0x28, 0x25, 0x64, 0x2c, 0x20, 0x25, 0x64, 0x2c, 0x20, 0x25, 0x64, 0x29, 0x3a, 0x20, 0x48, 0x65
        /*0106*/ 	.byte	0x6c, 0x6c, 0x6f, 0x20, 0x57, 0x6f, 0x72, 0x6c, 0x64, 0x20, 0x66, 0x72, 0x6f, 0x6d, 0x20, 0x74
        /*0116*/ 	.byte	0x68, 0x65, 0x20, 0x47, 0x50, 0x55, 0x21, 0x0a, 0x00
.L_2:


//--------------------- .nv.shared.reserved.0     --------------------------
	.section	.nv.shared.reserved.0,"aw",@nobits
	.weak		__nv_reservedSMEM_offset_0_alias
	.size		__nv_reservedSMEM_offset_0_alias, 0, 64
	.other		__nv_reservedSMEM_offset_0_alias,@"STO_CUDA_RESERVED_SHARED STV_DEFAULT"
__nv_reservedSMEM_offset_0_alias:
	.zero		0
	.zero		64


//--------------------- .nv.constant0._Z19hello_from_gpu_dim3v --------------------------
	.section	.nv.constant0._Z19hello_from_gpu_dim3v,"a",@progbits
	.sectionflags	@""
	.align	4
.nv.constant0._Z19hello_from_gpu_dim3v:
	.zero		896


//--------------------- .nv.constant0._Z19hello_from_gpu_dim2v --------------------------
	.section	.nv.constant0._Z19hello_from_gpu_dim2v,"a",@progbits
	.sectionflags	@""
	.align	4
.nv.constant0._Z19hello_from_gpu_dim2v:
	.zero		896


//--------------------- .nv.constant0._Z19hello_from_gpu_dim1v --------------------------
	.section	.nv.constant0._Z19hello_from_gpu_dim1v,"a",@progbits
	.sectionflags	@""
	.align	4
.nv.constant0._Z19hello_from_gpu_dim1v:
	.zero		896


//--------------------- SYMBOLS --------------------------

	.type		.nv.reservedSmem.offset0,@object
	.size		.nv.reservedSmem.offset0,0x4
	.type		vprintf,@function
